//
// Generated by NVIDIA NVVM Compiler
//
// Compiler Build ID: CL-36424714
// Cuda compilation tools, release 13.0, V13.0.88
// Based on NVVM 20.0.0
//

.version 9.0
.target sm_100
.address_size 64

	// .globl	_Z14gpu_setUpGraphPfPb

.visible .entry _Z14gpu_setUpGraphPfPb(
	.param .u64 .ptr .align 1 _Z14gpu_setUpGraphPfPb_param_0,
	.param .u64 .ptr .align 1 _Z14gpu_setUpGraphPfPb_param_1
)
{
	.reg .pred 	%p<2>;
	.reg .b16 	%rs<2>;
	.reg .b32 	%r<5>;
	.reg .b32 	%f<2>;
	.reg .b64 	%rd<9>;

	ld.param.u64 	%rd1, [_Z14gpu_setUpGraphPfPb_param_0];
	ld.param.u64 	%rd2, [_Z14gpu_setUpGraphPfPb_param_1];
	cvta.to.global.u64 	%rd3, %rd2;
	mov.u32 	%r1, %tid.x;
	mov.u32 	%r2, %ctaid.x;
	mov.u32 	%r3, %ntid.x;
	mad.lo.s32 	%r4, %r2, %r3, %r1;
	cvt.s64.s32 	%rd4, %r4;
	add.s64 	%rd5, %rd3, %rd4;
	mov.b16 	%rs1, 0;
	st.global.u8 	[%rd5], %rs1;
	setp.eq.s32 	%p1, %r1, %r2;
	selp.f32 	%f1, 0f00000000, 0f4F000000, %p1;
	cvta.to.global.u64 	%rd6, %rd1;
	mul.wide.s32 	%rd7, %r4, 4;
	add.s64 	%rd8, %rd6, %rd7;
	st.global.f32 	[%rd8], %f1;
	ret;

}
	// .globl	_Z20gpu_dijkstra_threadsPfS_Pbi
.visible .entry _Z20gpu_dijkstra_threadsPfS_Pbi(
	.param .u64 .ptr .align 1 _Z20gpu_dijkstra_threadsPfS_Pbi_param_0,
	.param .u64 .ptr .align 1 _Z20gpu_dijkstra_threadsPfS_Pbi_param_1,
	.param .u64 .ptr .align 1 _Z20gpu_dijkstra_threadsPfS_Pbi_param_2,
	.param .u32 _Z20gpu_dijkstra_threadsPfS_Pbi_param_3
)
{
	.reg .pred 	%p<55>;
	.reg .b16 	%rs<16>;
	.reg .b32 	%r<102>;
	.reg .b32 	%f<43>;
	.reg .b64 	%rd<81>;

	ld.param.u64 	%rd14, [_Z20gpu_dijkstra_threadsPfS_Pbi_param_0];
	ld.param.u64 	%rd15, [_Z20gpu_dijkstra_threadsPfS_Pbi_param_1];
	ld.param.u64 	%rd16, [_Z20gpu_dijkstra_threadsPfS_Pbi_param_2];
	ld.param.u32 	%r62, [_Z20gpu_dijkstra_threadsPfS_Pbi_param_3];
	cvta.to.global.u64 	%rd1, %rd15;
	cvta.to.global.u64 	%rd2, %rd14;
	cvta.to.global.u64 	%rd3, %rd16;
	setp.lt.s32 	%p1, %r62, 2;
	@%p1 bra 	$L__BB1_71;
	mov.u32 	%r65, %tid.x;
	mul.lo.s32 	%r1, %r62, %r65;
	and.b32  	%r2, %r62, 3;
	and.b32  	%r3, %r62, 2147483644;
	add.s32 	%r4, %r62, -2;
	neg.s32 	%r5, %r3;
	mov.b32 	%r77, 0;
$L__BB1_2:
	mov.u32 	%r7, %r77;
	setp.lt.u32 	%p2, %r62, 4;
	mov.b32 	%r85, 2147483647;
	mov.b32 	%r92, 0;
	@%p2 bra 	$L__BB1_17;
	mov.b32 	%r85, 2147483647;
	mov.b32 	%r79, 1;
	mov.u32 	%r78, %r1;
	mov.u32 	%r80, %r5;
$L__BB1_4:
	cvt.u64.u32 	%rd17, %r78;
	add.s64 	%rd18, %rd3, %rd17;
	ld.global.u8 	%rs1, [%rd18];
	setp.ne.s16 	%p3, %rs1, 0;
	@%p3 bra 	$L__BB1_7;
	mul.wide.u32 	%rd19, %r78, 4;
	add.s64 	%rd20, %rd1, %rd19;
	ld.global.f32 	%f1, [%rd20];
	cvt.rn.f32.s32 	%f28, %r85;
	setp.gtu.f32 	%p4, %f1, %f28;
	@%p4 bra 	$L__BB1_7;
	cvt.rzi.s32.f32 	%r85, %f1;
	add.s32 	%r86, %r79, -1;
$L__BB1_7:
	add.s32 	%r17, %r78, 1;
	cvt.u64.u32 	%rd21, %r17;
	add.s64 	%rd22, %rd3, %rd21;
	ld.global.u8 	%rs2, [%rd22];
	setp.ne.s16 	%p5, %rs2, 0;
	@%p5 bra 	$L__BB1_10;
	mul.wide.u32 	%rd23, %r17, 4;
	add.s64 	%rd24, %rd1, %rd23;
	ld.global.f32 	%f2, [%rd24];
	cvt.rn.f32.s32 	%f29, %r85;
	setp.gtu.f32 	%p6, %f2, %f29;
	@%p6 bra 	$L__BB1_10;
	cvt.rzi.s32.f32 	%r85, %f2;
	mov.u32 	%r86, %r79;
$L__BB1_10:
	add.s32 	%r21, %r78, 2;
	cvt.u64.u32 	%rd25, %r21;
	add.s64 	%rd26, %rd3, %rd25;
	ld.global.u8 	%rs3, [%rd26];
	setp.ne.s16 	%p7, %rs3, 0;
	@%p7 bra 	$L__BB1_13;
	mul.wide.u32 	%rd27, %r21, 4;
	add.s64 	%rd28, %rd1, %rd27;
	ld.global.f32 	%f3, [%rd28];
	cvt.rn.f32.s32 	%f30, %r85;
	setp.gtu.f32 	%p8, %f3, %f30;
	@%p8 bra 	$L__BB1_13;
	cvt.rzi.s32.f32 	%r85, %f3;
	add.s32 	%r86, %r79, 1;
$L__BB1_13:
	add.s32 	%r26, %r78, 3;
	cvt.u64.u32 	%rd29, %r26;
	add.s64 	%rd30, %rd3, %rd29;
	ld.global.u8 	%rs4, [%rd30];
	setp.ne.s16 	%p9, %rs4, 0;
	@%p9 bra 	$L__BB1_16;
	mul.wide.u32 	%rd31, %r26, 4;
	add.s64 	%rd32, %rd1, %rd31;
	ld.global.f32 	%f4, [%rd32];
	cvt.rn.f32.s32 	%f31, %r85;
	setp.gtu.f32 	%p10, %f4, %f31;
	@%p10 bra 	$L__BB1_16;
	cvt.rzi.s32.f32 	%r85, %f4;
	add.s32 	%r86, %r79, 2;
$L__BB1_16:
	add.s32 	%r80, %r80, 4;
	add.s32 	%r79, %r79, 4;
	add.s32 	%r78, %r78, 4;
	setp.ne.s32 	%p11, %r80, 0;
	mov.u32 	%r92, %r3;
	@%p11 bra 	$L__BB1_4;
$L__BB1_17:
	setp.eq.s32 	%p12, %r2, 0;
	@%p12 bra 	$L__BB1_29;
	add.s32 	%r38, %r92, %r1;
	cvt.u64.u32 	%rd33, %r38;
	add.s64 	%rd34, %rd3, %rd33;
	ld.global.u8 	%rs5, [%rd34];
	setp.ne.s16 	%p13, %rs5, 0;
	@%p13 bra 	$L__BB1_21;
	mul.wide.u32 	%rd35, %r38, 4;
	add.s64 	%rd36, %rd1, %rd35;
	ld.global.f32 	%f5, [%rd36];
	cvt.rn.f32.s32 	%f32, %r85;
	setp.gtu.f32 	%p14, %f5, %f32;
	@%p14 bra 	$L__BB1_21;
	cvt.rzi.s32.f32 	%r85, %f5;
	mov.u32 	%r86, %r92;
$L__BB1_21:
	setp.eq.s32 	%p15, %r2, 1;
	@%p15 bra 	$L__BB1_29;
	add.s32 	%r42, %r38, 1;
	cvt.u64.u32 	%rd37, %r42;
	add.s64 	%rd38, %rd3, %rd37;
	ld.global.u8 	%rs6, [%rd38];
	setp.ne.s16 	%p16, %rs6, 0;
	@%p16 bra 	$L__BB1_25;
	mul.wide.u32 	%rd39, %r42, 4;
	add.s64 	%rd40, %rd1, %rd39;
	ld.global.f32 	%f6, [%rd40];
	cvt.rn.f32.s32 	%f33, %r85;
	setp.gtu.f32 	%p17, %f6, %f33;
	@%p17 bra 	$L__BB1_25;
	cvt.rzi.s32.f32 	%r85, %f6;
	add.s32 	%r86, %r92, 1;
$L__BB1_25:
	setp.eq.s32 	%p18, %r2, 2;
	@%p18 bra 	$L__BB1_29;
	add.s32 	%r47, %r38, 2;
	cvt.u64.u32 	%rd41, %r47;
	add.s64 	%rd42, %rd3, %rd41;
	ld.global.u8 	%rs7, [%rd42];
	setp.ne.s16 	%p19, %rs7, 0;
	@%p19 bra 	$L__BB1_29;
	mul.wide.u32 	%rd43, %r47, 4;
	add.s64 	%rd44, %rd1, %rd43;
	ld.global.f32 	%f34, [%rd44];
	cvt.rn.f32.s32 	%f35, %r85;
	setp.gtu.f32 	%p20, %f34, %f35;
	@%p20 bra 	$L__BB1_29;
	add.s32 	%r86, %r92, 2;
$L__BB1_29:
	setp.lt.u32 	%p21, %r62, 4;
	add.s32 	%r72, %r86, %r1;
	cvt.u64.u32 	%rd45, %r72;
	add.s64 	%rd46, %rd3, %rd45;
	mov.b16 	%rs8, 1;
	st.global.u8 	[%rd46], %rs8;
	mul.lo.s32 	%r50, %r86, %r62;
	mul.wide.u32 	%rd47, %r72, 4;
	add.s64 	%rd4, %rd1, %rd47;
	mov.b32 	%r101, 0;
	@%p21 bra 	$L__BB1_52;
	mov.b32 	%r100, 0;
$L__BB1_31:
	add.s32 	%r52, %r100, %r1;
	cvt.u64.u32 	%rd48, %r52;
	add.s64 	%rd49, %rd3, %rd48;
	ld.global.u8 	%rs9, [%rd49];
	setp.ne.s16 	%p22, %rs9, 0;
	@%p22 bra 	$L__BB1_36;
	add.s32 	%r74, %r100, %r50;
	mul.wide.s32 	%rd50, %r74, 4;
	add.s64 	%rd51, %rd2, %rd50;
	ld.global.f32 	%f7, [%rd51];
	setp.eq.f32 	%p23, %f7, 0f00000000;
	@%p23 bra 	$L__BB1_36;
	ld.global.f32 	%f8, [%rd4];
	setp.eq.f32 	%p24, %f8, 0f4F000000;
	@%p24 bra 	$L__BB1_36;
	add.f32 	%f9, %f8, %f7;
	mul.wide.u32 	%rd52, %r52, 4;
	add.s64 	%rd5, %rd1, %rd52;
	ld.global.f32 	%f36, [%rd5];
	setp.geu.f32 	%p25, %f9, %f36;
	@%p25 bra 	$L__BB1_36;
	st.global.f32 	[%rd5], %f9;
$L__BB1_36:
	add.s32 	%r53, %r52, 1;
	cvt.u64.u32 	%rd53, %r53;
	add.s64 	%rd54, %rd3, %rd53;
	ld.global.u8 	%rs10, [%rd54];
	setp.ne.s16 	%p26, %rs10, 0;
	cvt.s64.s32 	%rd55, %r50;
	cvt.s64.s32 	%rd56, %r100;
	add.s64 	%rd57, %rd56, %rd55;
	shl.b64 	%rd58, %rd57, 2;
	add.s64 	%rd6, %rd2, %rd58;
	@%p26 bra 	$L__BB1_41;
	ld.global.f32 	%f10, [%rd6+4];
	setp.eq.f32 	%p27, %f10, 0f00000000;
	@%p27 bra 	$L__BB1_41;
	ld.global.f32 	%f11, [%rd4];
	setp.eq.f32 	%p28, %f11, 0f4F000000;
	@%p28 bra 	$L__BB1_41;
	add.f32 	%f12, %f11, %f10;
	mul.wide.u32 	%rd59, %r53, 4;
	add.s64 	%rd7, %rd1, %rd59;
	ld.global.f32 	%f37, [%rd7];
	setp.geu.f32 	%p29, %f12, %f37;
	@%p29 bra 	$L__BB1_41;
	st.global.f32 	[%rd7], %f12;
$L__BB1_41:
	add.s32 	%r54, %r52, 2;
	cvt.u64.u32 	%rd60, %r54;
	add.s64 	%rd61, %rd3, %rd60;
	ld.global.u8 	%rs11, [%rd61];
	setp.ne.s16 	%p30, %rs11, 0;
	@%p30 bra 	$L__BB1_46;
	ld.global.f32 	%f13, [%rd6+8];
	setp.eq.f32 	%p31, %f13, 0f00000000;
	@%p31 bra 	$L__BB1_46;
	ld.global.f32 	%f14, [%rd4];
	setp.eq.f32 	%p32, %f14, 0f4F000000;
	@%p32 bra 	$L__BB1_46;
	add.f32 	%f15, %f14, %f13;
	mul.wide.u32 	%rd62, %r54, 4;
	add.s64 	%rd8, %rd1, %rd62;
	ld.global.f32 	%f38, [%rd8];
	setp.geu.f32 	%p33, %f15, %f38;
	@%p33 bra 	$L__BB1_46;
	st.global.f32 	[%rd8], %f15;
$L__BB1_46:
	add.s32 	%r55, %r52, 3;
	cvt.u64.u32 	%rd63, %r55;
	add.s64 	%rd64, %rd3, %rd63;
	ld.global.u8 	%rs12, [%rd64];
	setp.ne.s16 	%p34, %rs12, 0;
	@%p34 bra 	$L__BB1_51;
	ld.global.f32 	%f16, [%rd6+12];
	setp.eq.f32 	%p35, %f16, 0f00000000;
	@%p35 bra 	$L__BB1_51;
	ld.global.f32 	%f17, [%rd4];
	setp.eq.f32 	%p36, %f17, 0f4F000000;
	@%p36 bra 	$L__BB1_51;
	add.f32 	%f18, %f17, %f16;
	mul.wide.u32 	%rd65, %r55, 4;
	add.s64 	%rd9, %rd1, %rd65;
	ld.global.f32 	%f39, [%rd9];
	setp.geu.f32 	%p37, %f18, %f39;
	@%p37 bra 	$L__BB1_51;
	st.global.f32 	[%rd9], %f18;
$L__BB1_51:
	add.s32 	%r100, %r100, 4;
	setp.ne.s32 	%p38, %r100, %r3;
	mov.u32 	%r101, %r3;
	@%p38 bra 	$L__BB1_31;
$L__BB1_52:
	setp.eq.s32 	%p39, %r2, 0;
	@%p39 bra 	$L__BB1_70;
	add.s32 	%r58, %r101, %r1;
	cvt.u64.u32 	%rd66, %r58;
	add.s64 	%rd67, %rd3, %rd66;
	ld.global.u8 	%rs13, [%rd67];
	setp.ne.s16 	%p40, %rs13, 0;
	@%p40 bra 	$L__BB1_58;
	add.s32 	%r75, %r101, %r50;
	mul.wide.s32 	%rd68, %r75, 4;
	add.s64 	%rd69, %rd2, %rd68;
	ld.global.f32 	%f19, [%rd69];
	setp.eq.f32 	%p41, %f19, 0f00000000;
	@%p41 bra 	$L__BB1_58;
	ld.global.f32 	%f20, [%rd4];
	setp.eq.f32 	%p42, %f20, 0f4F000000;
	@%p42 bra 	$L__BB1_58;
	add.f32 	%f21, %f20, %f19;
	mul.wide.u32 	%rd70, %r58, 4;
	add.s64 	%rd10, %rd1, %rd70;
	ld.global.f32 	%f40, [%rd10];
	setp.geu.f32 	%p43, %f21, %f40;
	@%p43 bra 	$L__BB1_58;
	st.global.f32 	[%rd10], %f21;
$L__BB1_58:
	setp.eq.s32 	%p44, %r2, 1;
	@%p44 bra 	$L__BB1_70;
	add.s32 	%r59, %r58, 1;
	cvt.u64.u32 	%rd71, %r59;
	add.s64 	%rd72, %rd3, %rd71;
	ld.global.u8 	%rs14, [%rd72];
	setp.ne.s16 	%p45, %rs14, 0;
	cvt.s64.s32 	%rd73, %r50;
	cvt.u64.u32 	%rd74, %r101;
	add.s64 	%rd75, %rd74, %rd73;
	shl.b64 	%rd76, %rd75, 2;
	add.s64 	%rd11, %rd2, %rd76;
	@%p45 bra 	$L__BB1_64;
	ld.global.f32 	%f22, [%rd11+4];
	setp.eq.f32 	%p46, %f22, 0f00000000;
	@%p46 bra 	$L__BB1_64;
	ld.global.f32 	%f23, [%rd4];
	setp.eq.f32 	%p47, %f23, 0f4F000000;
	@%p47 bra 	$L__BB1_64;
	add.f32 	%f24, %f23, %f22;
	mul.wide.u32 	%rd77, %r59, 4;
	add.s64 	%rd12, %rd1, %rd77;
	ld.global.f32 	%f41, [%rd12];
	setp.geu.f32 	%p48, %f24, %f41;
	@%p48 bra 	$L__BB1_64;
	st.global.f32 	[%rd12], %f24;
$L__BB1_64:
	setp.eq.s32 	%p49, %r2, 2;
	@%p49 bra 	$L__BB1_70;
	add.s32 	%r60, %r58, 2;
	cvt.u64.u32 	%rd78, %r60;
	add.s64 	%rd79, %rd3, %rd78;
	ld.global.u8 	%rs15, [%rd79];
	setp.ne.s16 	%p50, %rs15, 0;
	@%p50 bra 	$L__BB1_70;
	ld.global.f32 	%f25, [%rd11+8];
	setp.eq.f32 	%p51, %f25, 0f00000000;
	@%p51 bra 	$L__BB1_70;
	ld.global.f32 	%f26, [%rd4];
	setp.eq.f32 	%p52, %f26, 0f4F000000;
	@%p52 bra 	$L__BB1_70;
	add.f32 	%f27, %f26, %f25;
	mul.wide.u32 	%rd80, %r60, 4;
	add.s64 	%rd13, %rd1, %rd80;
	ld.global.f32 	%f42, [%rd13];
	setp.geu.f32 	%p53, %f27, %f42;
	@%p53 bra 	$L__BB1_70;
	st.global.f32 	[%rd13], %f27;
$L__BB1_70:
	add.s32 	%r77, %r7, 1;
	setp.ne.s32 	%p54, %r7, %r4;
	@%p54 bra 	$L__BB1_2;
$L__BB1_71:
	ret;

}


// ===== COMPILED SASS (sm_100) =====

	.target	sm_100

	.elftype	@"ET_EXEC"


//--------------------- .note.nv.tkinfo           --------------------------
	.section	.note.nv.tkinfo,"",@"SHT_NOTE"
	.sectionflags	@"SHF_NOTE_NV_TKINFO"
	.tkinfo
        /*0018*/ 	.word	0x00000002
        /*0030*/ 	.string	""
        /*0030*/ 	.string	"ptxas"
        /*0030*/ 	.string	"Cuda compilation tools, release 13.0, V13.0.88"
        /*0030*/ 	.string	"Build cuda_13.0.r13.0/compiler.36424714_0"
        /*0030*/ 	.string	"-arch sm_100 -m 64 "



//--------------------- .note.nv.cuinfo           --------------------------
	.section	.note.nv.cuinfo,"",@"SHT_NOTE"
	.sectionflags	@"SHF_NOTE_NV_CUINFO"
        /*0018*/ 	.short	0x0002
        /*001a*/ 	.short	0x0064
        /*001c*/ 	.short	0x0082
	.zero		2


//--------------------- .nv.info                  --------------------------
	.section	.nv.info,"",@"SHT_CUDA_INFO"
	.align	4


	//----- nvinfo : EIATTR_REGCOUNT
	.align		4
        /*0000*/ 	.byte	0x04, 0x2f
        /*0002*/ 	.short	(.L_1 - .L_0)
	.align		4
.L_0:
        /*0004*/ 	.word	index@(_Z14gpu_setUpGraphPfPb)
        /*0008*/ 	.word	0x0000000a


	//----- nvinfo : EIATTR_FRAME_SIZE
	.align		4
.L_1:
        /*000c*/ 	.byte	0x04, 0x11
        /*000e*/ 	.short	(.L_3 - .L_2)
	.align		4
.L_2:
        /*0010*/ 	.word	index@(_Z14gpu_setUpGraphPfPb)
        /*0014*/ 	.word	0x00000000


	//----- nvinfo : EIATTR_REGCOUNT
	.align		4
.L_3:
        /*0018*/ 	.byte	0x04, 0x2f
        /*001a*/ 	.short	(.L_5 - .L_4)
	.align		4
.L_4:
        /*001c*/ 	.word	index@(_Z20gpu_dijkstra_threadsPfS_Pbi)
        /*0020*/ 	.word	0x0000001c


	//----- nvinfo : EIATTR_FRAME_SIZE
	.align		4
.L_5:
        /*0024*/ 	.byte	0x04, 0x11
        /*0026*/ 	.short	(.L_7 - .L_6)
	.align		4
.L_6:
        /*0028*/ 	.word	index@(_Z20gpu_dijkstra_threadsPfS_Pbi)
        /*002c*/ 	.word	0x00000000


	//----- nvinfo : EIATTR_MIN_STACK_SIZE
	.align		4
.L_7:
        /*0030*/ 	.byte	0x04, 0x12
        /*0032*/ 	.short	(.L_9 - .L_8)
	.align		4
.L_8:
        /*0034*/ 	.word	index@(_Z20gpu_dijkstra_threadsPfS_Pbi)
        /*0038*/ 	.word	0x00000000


	//----- nvinfo : EIATTR_MIN_STACK_SIZE
	.align		4
.L_9:
        /*003c*/ 	.byte	0x04, 0x12
        /*003e*/ 	.short	(.L_11 - .L_10)
	.align		4
.L_10:
        /*0040*/ 	.word	index@(_Z14gpu_setUpGraphPfPb)
        /*0044*/ 	.word	0x00000000
.L_11:


//--------------------- .nv.compat                --------------------------
	.section	.nv.compat,"",@"SHT_CUDA_COMPAT_INFO"
	.align	4
        /*0000*/ 	.byte	0x02, 0x09, 0x00, 0x00, 0x02, 0x02, 0x01, 0x00, 0x02, 0x05, 0x05, 0x00, 0x03, 0x07, 0x01, 0x01
        /*0010*/ 	.byte	0x02, 0x03, 0x00, 0x00, 0x02, 0x06, 0x01, 0x00, 0x04, 0x0b, 0x08, 0x00, 0x01, 0x00, 0x00, 0x00
        /*0020*/ 	.byte	0x00, 0x00, 0x00, 0x00


//--------------------- .nv.info._Z20gpu_dijkstra_threadsPfS_Pbi --------------------------
	.section	.nv.info._Z20gpu_dijkstra_threadsPfS_Pbi,"",@"SHT_CUDA_INFO"
	.sectionflags	@""
	.align	4


	//----- nvinfo : EIATTR_CUDA_API_VERSION
	.align		4
        /*0000*/ 	.byte	0x04, 0x37
        /*0002*/ 	.short	(.L_13 - .L_12)
.L_12:
        /*0004*/ 	.word	0x00000082


	//----- nvinfo : EIATTR_KPARAM_INFO
	.align		4
.L_13:
        /*0008*/ 	.byte	0x04, 0x17
        /*000a*/ 	.short	(.L_15 - .L_14)
.L_14:
        /*000c*/ 	.word	0x00000000
        /*0010*/ 	.short	0x0003
        /*0012*/ 	.short	0x0018
        /*0014*/ 	.byte	0x00, 0xf0, 0x11, 0x00


	//----- nvinfo : EIATTR_KPARAM_INFO
	.align		4
.L_15:
        /*0018*/ 	.byte	0x04, 0x17
        /*001a*/ 	.short	(.L_17 - .L_16)
.L_16:
        /*001c*/ 	.word	0x00000000
        /*0020*/ 	.short	0x0002
        /*0022*/ 	.short	0x0010
        /*0024*/ 	.byte	0x00, 0xf5, 0x21, 0x00


	//----- nvinfo : EIATTR_KPARAM_INFO
	.align		4
.L_17:
        /*0028*/ 	.byte	0x04, 0x17
        /*002a*/ 	.short	(.L_19 - .L_18)
.L_18:
        /*002c*/ 	.word	0x00000000
        /*0030*/ 	.short	0x0001
        /*0032*/ 	.short	0x0008
        /*0034*/ 	.byte	0x00, 0xf5, 0x21, 0x00


	//----- nvinfo : EIATTR_KPARAM_INFO
	.align		4
.L_19:
        /*0038*/ 	.byte	0x04, 0x17
        /*003a*/ 	.short	(.L_21 - .L_20)
.L_20:
        /*003c*/ 	.word	0x00000000
        /*0040*/ 	.short	0x0000
        /*0042*/ 	.short	0x0000
        /*0044*/ 	.byte	0x00, 0xf5, 0x21, 0x00


	//----- nvinfo : EIATTR_SPARSE_MMA_MASK
	.align		4
.L_21:
        /*0048*/ 	.byte	0x03, 0x50
        /*004a*/ 	.short	0x0000


	//----- nvinfo : EIATTR_MAXREG_COUNT
	.align		4
        /*004c*/ 	.byte	0x03, 0x1b
        /*004e*/ 	.short	0x00ff


	//----- nvinfo : EIATTR_MERCURY_ISA_VERSION
	.align		4
        /*0050*/ 	.byte	0x03, 0x5f
        /*0052*/ 	.short	0x0101


	//----- nvinfo : EIATTR_VRC_CTA_INIT_COUNT
	.align		4
        /*0054*/ 	.byte	0x02, 0x4a
	.zero		1
	.zero		1


	//----- nvinfo : EIATTR_EXIT_INSTR_OFFSETS
	.align		4
        /*0058*/ 	.byte	0x04, 0x1c
        /*005a*/ 	.short	(.L_23 - .L_22)


	//   ....[0]....
.L_22:
        /*005c*/ 	.word	0x00000030


	//   ....[1]....
        /*0060*/ 	.word	0x000013e0


	//----- nvinfo : EIATTR_CRS_STACK_SIZE
	.align		4
.L_23:
        /*0064*/ 	.byte	0x04, 0x1e
        /*0066*/ 	.short	(.L_25 - .L_24)
.L_24:
        /*0068*/ 	.word	0x00000000


	//----- nvinfo : EIATTR_CBANK_PARAM_SIZE
	.align		4
.L_25:
        /*006c*/ 	.byte	0x03, 0x19
        /*006e*/ 	.short	0x001c


	//----- nvinfo : EIATTR_PARAM_CBANK
	.align		4
        /*0070*/ 	.byte	0x04, 0x0a
        /*0072*/ 	.short	(.L_27 - .L_26)
	.align		4
.L_26:
        /*0074*/ 	.word	index@(.nv.constant0._Z20gpu_dijkstra_threadsPfS_Pbi)
        /*0078*/ 	.short	0x0380
        /*007a*/ 	.short	0x001c


	//----- nvinfo : EIATTR_SW_WAR
	.align		4
.L_27:
        /*007c*/ 	.byte	0x04, 0x36
        /*007e*/ 	.short	(.L_29 - .L_28)
.L_28:
        /*0080*/ 	.word	0x00000008
.L_29:


//--------------------- .nv.info._Z14gpu_setUpGraphPfPb --------------------------
	.section	.nv.info._Z14gpu_setUpGraphPfPb,"",@"SHT_CUDA_INFO"
	.sectionflags	@""
	.align	4


	//----- nvinfo : EIATTR_CUDA_API_VERSION
	.align		4
        /*0000*/ 	.byte	0x04, 0x37
        /*0002*/ 	.short	(.L_31 - .L_30)
.L_30:
        /*0004*/ 	.word	0x00000082


	//----- nvinfo : EIATTR_KPARAM_INFO
	.align		4
.L_31:
        /*0008*/ 	.byte	0x04, 0x17
        /*000a*/ 	.short	(.L_33 - .L_32)
.L_32:
        /*000c*/ 	.word	0x00000000
        /*0010*/ 	.short	0x0001
        /*0012*/ 	.short	0x0008
        /*0014*/ 	.byte	0x00, 0xf5, 0x21, 0x00


	//----- nvinfo : EIATTR_KPARAM_INFO
	.align		4
.L_33:
        /*0018*/ 	.byte	0x04, 0x17
        /*001a*/ 	.short	(.L_35 - .L_34)
.L_34:
        /*001c*/ 	.word	0x00000000
        /*0020*/ 	.short	0x0000
        /*0022*/ 	.short	0x0000
        /*0024*/ 	.byte	0x00, 0xf5, 0x21, 0x00


	//----- nvinfo : EIATTR_SPARSE_MMA_MASK
	.align		4
.L_35:
        /*0028*/ 	.byte	0x03, 0x50
        /*002a*/ 	.short	0x0000


	//----- nvinfo : EIATTR_MAXREG_COUNT
	.align		4
        /*002c*/ 	.byte	0x03, 0x1b
        /*002e*/ 	.short	0x00ff


	//----- nvinfo : EIATTR_MERCURY_ISA_VERSION
	.align		4
        /*0030*/ 	.byte	0x03, 0x5f
        /*0032*/ 	.short	0x0101


	//----- nvinfo : EIATTR_VRC_CTA_INIT_COUNT
	.align		4
        /*0034*/ 	.byte	0x02, 0x4a
	.zero		1
	.zero		1


	//----- nvinfo : EIATTR_EXIT_INSTR_OFFSETS
	.align		4
        /*0038*/ 	.byte	0x04, 0x1c
        /*003a*/ 	.short	(.L_37 - .L_36)


	//   ....[0]....
.L_36:
        /*003c*/ 	.word	0x000000f0


	//----- nvinfo : EIATTR_CBANK_PARAM_SIZE
	.align		4
.L_37:
        /*0040*/ 	.byte	0x03, 0x19
        /*0042*/ 	.short	0x0010


	//----- nvinfo : EIATTR_PARAM_CBANK
	.align		4
        /*0044*/ 	.byte	0x04, 0x0a
        /*0046*/ 	.short	(.L_39 - .L_38)
	.align		4
.L_38:
        /*0048*/ 	.word	index@(.nv.constant0._Z14gpu_setUpGraphPfPb)
        /*004c*/ 	.short	0x0380
        /*004e*/ 	.short	0x0010


	//----- nvinfo : EIATTR_SW_WAR
	.align		4
.L_39:
        /*0050*/ 	.byte	0x04, 0x36
        /*0052*/ 	.short	(.L_41 - .L_40)
.L_40:
        /*0054*/ 	.word	0x00000008
.L_41:


//--------------------- .nv.callgraph             --------------------------
	.section	.nv.callgraph,"",@"SHT_CUDA_CALLGRAPH"
	.align	4
	.sectionentsize	8
	.align		4
        /*0000*/ 	.word	0x00000000
	.align		4
        /*0004*/ 	.word	0xffffffff
	.align		4
        /*0008*/ 	.word	0x00000000
	.align		4
        /*000c*/ 	.word	0xfffffffe
	.align		4
        /*0010*/ 	.word	0x00000000
	.align		4
        /*0014*/ 	.word	0xfffffffd
	.align		4
        /*0018*/ 	.word	0x00000000
	.align		4
        /*001c*/ 	.word	0xfffffffc


//--------------------- .text._Z20gpu_dijkstra_threadsPfS_Pbi --------------------------
	.section	.text._Z20gpu_dijkstra_threadsPfS_Pbi,"ax",@progbits
	.align	128
        .global         _Z20gpu_dijkstra_threadsPfS_Pbi
        .type           _Z20gpu_dijkstra_threadsPfS_Pbi,@function
        .size           _Z20gpu_dijkstra_threadsPfS_Pbi,(.L_x_35 - _Z20gpu_dijkstra_threadsPfS_Pbi)
        .other          _Z20gpu_dijkstra_threadsPfS_Pbi,@"STO_CUDA_ENTRY STV_DEFAULT"
_Z20gpu_dijkstra_threadsPfS_Pbi:
.text._Z20gpu_dijkstra_threadsPfS_Pbi:
[----:B------:R-:W-:Y:S08]  /*0000*/  LDC R1, c[0x0][0x37c] ;  /* 0x0000df00ff017b82 */ /* 0x000ff00000000800 */
[----:B------:R-:W0:Y:S02]  /*0010*/  LDC R0, c[0x0][0x398] ;  /* 0x0000e600ff007b82 */ /* 0x000e240000000800 */
[----:B0-----:R-:W-:-:S13]  /*0020*/  ISETP.GE.AND P0, PT, R0, 0x2, PT ;  /* 0x000000020000780c */ /* 0x001fda0003f06270 */
[----:B------:R-:W-:Y:S05]  /*0030*/  @!P0 EXIT ;  /* 0x000000000000894d */ /* 0x000fea0003800000 */
[----:B------:R-:W0:Y:S01]  /*0040*/  S2R R7, SR_TID.X ;  /* 0x0000000000077919 */ /* 0x000e220000002100 */
[C---:B------:R-:W-:Y:S01]  /*0050*/  LOP3.LUT R6, R0.reuse, 0x7ffffffc, RZ, 0xc0, !PT ;  /* 0x7ffffffc00067812 */ /* 0x040fe200078ec0ff */
[C---:B------:R-:W-:Y:S01]  /*0060*/  VIADD R5, R0.reuse, 0xfffffffe ;  /* 0xfffffffe00057836 */ /* 0x040fe20000000000 */
[----:B------:R-:W-:Y:S01]  /*0070*/  LOP3.LUT R19, R0, 0x3, RZ, 0xc0, !PT ;  /* 0x0000000300137812 */ /* 0x000fe200078ec0ff */
[----:B------:R-:W1:Y:S02]  /*0080*/  LDCU.64 UR8, c[0x0][0x358] ;  /* 0x00006b00ff0877ac */ /* 0x000e640008000a00 */
[----:B------:R-:W-:Y:S01]  /*0090*/  IMAD.MOV R4, RZ, RZ, -R6 ;  /* 0x000000ffff047224 */ /* 0x000fe200078e0a06 */
[----:B------:R-:W-:Y:S01]  /*00a0*/  UMOV UR4, URZ ;  /* 0x000000ff00047c82 */ /* 0x000fe20008000000 */
[----:B01----:R-:W-:-:S07]  /*00b0*/  IMAD R7, R7, R0, RZ ;  /* 0x0000000007077224 */ /* 0x003fce00078e02ff */
.L_x_32:
[----:B0-----:R-:W0:Y:S01]  /*00c0*/  LDCU UR6, c[0x0][0x398] ;  /* 0x00007300ff0677ac */ /* 0x001e220008000800 */
[----:B-12-4-:R-:W-:Y:S02]  /*00d0*/  IMAD.MOV.U32 R16, RZ, RZ, 0x7fffffff ;  /* 0x7fffffffff107424 */ /* 0x016fe400078e00ff */
[----:B------:R-:W-:Y:S01]  /*00e0*/  IMAD.MOV.U32 R2, RZ, RZ, RZ ;  /* 0x000000ffff027224 */ /* 0x000fe200078e00ff */
[----:B------:R-:W-:Y:S01]  /*00f0*/  UMOV UR5, UR4 ;  /* 0x0000000400057c82 */ /* 0x000fe20008000000 */
[----:B------:R-:W-:Y:S01]  /*0100*/  UIADD3 UR4, UPT, UPT, UR4, 0x1, URZ ;  /* 0x0000000104047890 */ /* 0x000fe2000fffe0ff */
[----:B------:R-:W-:Y:S01]  /*0110*/  ISETP.NE.AND P0, PT, R5, UR5, PT ;  /* 0x0000000505007c0c */ /* 0x000fe2000bf05270 */
[----:B0-----:R-:W-:-:S09]  /*0120*/  UISETP.GE.U32.AND UP0, UPT, UR6, 0x4, UPT ;  /* 0x000000040600788c */ /* 0x001fd2000bf06070 */
[----:B------:R-:W-:Y:S05]  /*0130*/  BRA.U !UP0, `(.L_x_0) ;  /* 0x00000005080c7547 */ /* 0x000fea000b800000 */
[----:B------:R-:W0:Y:S01]  /*0140*/  LDC.64 R2, c[0x0][0x388] ;  /* 0x0000e200ff027b82 */ /* 0x000e220000000a00 */
[----:B------:R-:W-:Y:S01]  /*0150*/  IMAD.MOV.U32 R16, RZ, RZ, 0x7fffffff ;  /* 0x7fffffffff107424 */ /* 0x000fe200078e00ff */
[----:B------:R-:W1:Y:S01]  /*0160*/  LDCU.64 UR6, c[0x0][0x390] ;  /* 0x00007200ff0677ac */ /* 0x000e620008000a00 */
[----:B------:R-:W-:Y:S02]  /*0170*/  IMAD.MOV.U32 R20, RZ, RZ, 0x1 ;  /* 0x00000001ff147424 */ /* 0x000fe400078e00ff */
[----:B------:R-:W-:Y:S02]  /*0180*/  IMAD.MOV.U32 R17, RZ, RZ, R7 ;  /* 0x000000ffff117224 */ /* 0x000fe400078e0007 */
[----:B------:R-:W-:-:S07]  /*0190*/  IMAD.MOV.U32 R18, RZ, RZ, R4 ;  /* 0x000000ffff127224 */ /* 0x000fce00078e0004 */
.L_x_9:
[C---:B01-3--:R-:W-:Y:S01]  /*01a0*/  IADD3 R8, P1, PT, R17.reuse, UR6, RZ ;  /* 0x0000000611087c10 */ /* 0x04bfe2000ff3e0ff */
[C---:B------:R-:W-:Y:S02]  /*01b0*/  VIADD R25, R17.reuse, 0x1 ;  /* 0x0000000111197836 */ /* 0x040fe40000000000 */
[----:B------:R-:W-:Y:S02]  /*01c0*/  VIADD R23, R17, 0x2 ;  /* 0x0000000211177836 */ /* 0x000fe40000000000 */
[----:B------:R-:W-:Y:S01]  /*01d0*/  IMAD.X R9, RZ, RZ, UR7, P1 ;  /* 0x00000007ff097e24 */ /* 0x000fe200088e06ff */
[----:B------:R-:W-:Y:S01]  /*01e0*/  IADD3 R10, P1, PT, R25, UR6, RZ ;  /* 0x00000006190a7c10 */ /* 0x000fe2000ff3e0ff */
[----:B------:R-:W-:Y:S01]  /*01f0*/  VIADD R21, R17, 0x3 ;  /* 0x0000000311157836 */ /* 0x000fe20000000000 */
[----:B------:R-:W-:Y:S02]  /*0200*/  IADD3 R12, P2, PT, R23, UR6, RZ ;  /* 0x00000006170c7c10 */ /* 0x000fe4000ff5e0ff */
[----:B--2---:R-:W2:Y:S01]  /*0210*/  LDG.E.U8 R8, desc[UR8][R8.64] ;  /* 0x0000000808087981 */ /* 0x004ea2000c1e1100 */
[----:B------:R-:W-:Y:S01]  /*0220*/  IMAD.X R11, RZ, RZ, UR7, P1 ;  /* 0x00000007ff0b7e24 */ /* 0x000fe200088e06ff */
[----:B------:R-:W-:Y:S01]  /*0230*/  IADD3 R14, P3, PT, R21, UR6, RZ ;  /* 0x00000006150e7c10 */ /* 0x000fe2000ff7e0ff */
[----:B------:R-:W-:-:S03]  /*0240*/  IMAD.X R13, RZ, RZ, UR7, P2 ;  /* 0x00000007ff0d7e24 */ /* 0x000fc600090e06ff */
[----:B------:R-:W3:Y:S01]  /*0250*/  LDG.E.U8 R10, desc[UR8][R10.64] ;  /* 0x000000080a0a7981 */ /* 0x000ee2000c1e1100 */
[----:B------:R-:W-:-:S03]  /*0260*/  IMAD.X R15, RZ, RZ, UR7, P3 ;  /* 0x00000007ff0f7e24 */ /* 0x000fc600098e06ff */
[----:B----4-:R-:W4:Y:S04]  /*0270*/  LDG.E.U8 R12, desc[UR8][R12.64] ;  /* 0x000000080c0c7981 */ /* 0x010f28000c1e1100 */
[----:B------:R-:W5:Y:S01]  /*0280*/  LDG.E.U8 R14, desc[UR8][R14.64] ;  /* 0x000000080e0e7981 */ /* 0x000f62000c1e1100 */
[----:B------:R-:W-:Y:S01]  /*0290*/  VIADD R18, R18, 0x4 ;  /* 0x0000000412127836 */ /* 0x000fe20000000000 */
[----:B------:R-:W-:Y:S04]  /*02a0*/  BSSY.RECONVERGENT B0, `(.L_x_1) ;  /* 0x000000d000007945 */ /* 0x000fe80003800200 */
[----:B------:R-:W-:-:S02]  /*02b0*/  ISETP.NE.AND P4, PT, R18, RZ, PT ;  /* 0x000000ff1200720c */ /* 0x000fc40003f85270 */
[----:B--2---:R-:W-:Y:S02]  /*02c0*/  ISETP.NE.AND P5, PT, R8, RZ, PT ;  /* 0x000000ff0800720c */ /* 0x004fe40003fa5270 */
[----:B---3--:R-:W-:Y:S02]  /*02d0*/  ISETP.NE.AND P1, PT, R10, RZ, PT ;  /* 0x000000ff0a00720c */ /* 0x008fe40003f25270 */
[----:B----4-:R-:W-:Y:S02]  /*02e0*/  ISETP.NE.AND P2, PT, R12, RZ, PT ;  /* 0x000000ff0c00720c */ /* 0x010fe40003f45270 */
[----:B-----5:R-:W-:-:S07]  /*02f0*/  ISETP.NE.AND P3, PT, R14, RZ, PT ;  /* 0x000000ff0e00720c */ /* 0x020fce0003f65270 */
[----:B------:R-:W-:Y:S06]  /*0300*/  @P5 BRA `(.L_x_2) ;  /* 0x0000000000185947 */ /* 0x000fec0003800000 */
[----:B0-----:R-:W-:-:S06]  /*0310*/  IMAD.WIDE.U32 R8, R17, 0x4, R2 ;  /* 0x0000000411087825 */ /* 0x001fcc00078e0002 */
[----:B------:R-:W2:Y:S01]  /*0320*/  LDG.E R9, desc[UR8][R8.64] ;  /* 0x0000000808097981 */ /* 0x000ea2000c1e1900 */
[----:B------:R-:W-:-:S04]  /*0330*/  I2FP.F32.S32 R10, R16 ;  /* 0x00000010000a7245 */ /* 0x000fc80000201400 */
[----:B--2---:R-:W-:-:S13]  /*0340*/  FSETP.GTU.AND P5, PT, R9, R10, PT ;  /* 0x0000000a0900720b */ /* 0x004fda0003fac000 */
[----:B------:R1:W2:Y:S01]  /*0350*/  @!P5 F2I.TRUNC.NTZ R16, R9 ;  /* 0x000000090010d305 */ /* 0x0002a2000020f100 */
[----:B------:R-:W-:-:S07]  /*0360*/  @!P5 VIADD R0, R20, 0xffffffff ;  /* 0xffffffff1400d836 */ /* 0x000fce0000000000 */
.L_x_2:
[----:B------:R-:W-:Y:S05]  /*0370*/  BSYNC.RECONVERGENT B0 ;  /* 0x0000000000007941 */ /* 0x000fea0003800200 */
.L_x_1:
[----:B------:R-:W-:Y:S04]  /*0380*/  BSSY.RECONVERGENT B0, `(.L_x_3) ;  /* 0x0000008000007945 */ /* 0x000fe80003800200 */
[----:B------:R-:W-:Y:S05]  /*0390*/  @P1 BRA `(.L_x_4) ;  /* 0x0000000000181947 */ /* 0x000fea0003800000 */
[----:B01----:R-:W-:-:S06]  /*03a0*/  IMAD.WIDE.U32 R8, R25, 0x4, R2 ;  /* 0x0000000419087825 */ /* 0x003fcc00078e0002 */
[----:B------:R-:W3:Y:S01]  /*03b0*/  LDG.E R8, desc[UR8][R8.64] ;  /* 0x0000000808087981 */ /* 0x000ee2000c1e1900 */
[----:B--2---:R-:W-:-:S04]  /*03c0*/  I2FP.F32.S32 R11, R16 ;  /* 0x00000010000b7245 */ /* 0x004fc80000201400 */
[----:B---3--:R-:W-:-:S13]  /*03d0*/  FSETP.GTU.AND P1, PT, R8, R11, PT ;  /* 0x0000000b0800720b */ /* 0x008fda0003f2c000 */
[----:B------:R3:W4:Y:S01]  /*03e0*/  @!P1 F2I.TRUNC.NTZ R16, R8 ;  /* 0x0000000800109305 */ /* 0x000722000020f100 */
[----:B------:R-:W-:-:S07]  /*03f0*/  @!P1 IMAD.MOV.U32 R0, RZ, RZ, R20 ;  /* 0x000000ffff009224 */ /* 0x000fce00078e0014 */
.L_x_4:
[----:B------:R-:W-:Y:S05]  /*0400*/  BSYNC.RECONVERGENT B0 ;  /* 0x0000000000007941 */ /* 0x000fea0003800200 */
.L_x_3:
[----:B------:R-:W-:Y:S04]  /*0410*/  BSSY.RECONVERGENT B0, `(.L_x_5) ;  /* 0x0000008000007945 */ /* 0x000fe80003800200 */
[----:B------:R-:W-:Y:S05]  /*0420*/  @P2 BRA `(.L_x_6) ;  /* 0x0000000000182947 */ /* 0x000fea0003800000 */
[----:B01-3--:R-:W-:-:S06]  /*0430*/  IMAD.WIDE.U32 R8, R23, 0x4, R2 ;  /* 0x0000000417087825 */ /* 0x00bfcc00078e0002 */
[----:B------:R-:W3:Y:S01]  /*0440*/  LDG.E R8, desc[UR8][R8.64] ;  /* 0x0000000808087981 */ /* 0x000ee2000c1e1900 */
[----:B--2-4-:R-:W-:-:S04]  /*0450*/  I2FP.F32.S32 R11, R16 ;  /* 0x00000010000b7245 */ /* 0x014fc80000201400 */
[----:B---3--:R-:W-:-:S13]  /*0460*/  FSETP.GTU.AND P1, PT, R8, R11, PT ;  /* 0x0000000b0800720b */ /* 0x008fda0003f2c000 */
[----:B------:R0:W1:Y:S01]  /*0470*/  @!P1 F2I.TRUNC.NTZ R16, R8 ;  /* 0x0000000800109305 */ /* 0x000062000020f100 */
[----:B------:R-:W-:-:S07]  /*0480*/  @!P1 VIADD R0, R20, 0x1 ;  /* 0x0000000114009836 */ /* 0x000fce0000000000 */
.L_x_6:
[----:B------:R-:W-:Y:S05]  /*0490*/  BSYNC.RECONVERGENT B0 ;  /* 0x0000000000007941 */ /* 0x000fea0003800200 */
.L_x_5:
        /* <DEDUP_REMOVED lines=8> */
.L_x_8:
[----:B------:R-:W-:Y:S05]  /*0520*/  BSYNC.RECONVERGENT B0 ;  /* 0x0000000000007941 */ /* 0x000fea0003800200 */
.L_x_7:
[----:B------:R-:W-:Y:S02]  /*0530*/  VIADD R20, R20, 0x4 ;  /* 0x0000000414147836 */ /* 0x000fe40000000000 */
[----:B------:R-:W-:Y:S01]  /*0540*/  VIADD R17, R17, 0x4 ;  /* 0x0000000411117836 */ /* 0x000fe20000000000 */
[----:B------:R-:W-:Y:S06]  /*0550*/  @P4 BRA `(.L_x_9) ;  /* 0xfffffffc00104947 */ /* 0x000fec000383ffff */
[----:B0-----:R-:W-:-:S07]  /*0560*/  IMAD.MOV.U32 R2, RZ, RZ, R6 ;  /* 0x000000ffff027224 */ /* 0x001fce00078e0006 */
.L_x_0:
[----:B------:R-:W-:-:S13]  /*0570*/  ISETP.NE.AND P1, PT, R19, RZ, PT ;  /* 0x000000ff1300720c */ /* 0x000fda0003f25270 */
[----:B------:R-:W-:Y:S05]  /*0580*/  @!P1 BRA `(.L_x_10) ;  /* 0x0000000000c49947 */ /* 0x000fea0003800000 */
[----:B------:R-:W3:Y:S01]  /*0590*/  LDCU.64 UR6, c[0x0][0x390] ;  /* 0x00007200ff0677ac */ /* 0x000ee20008000a00 */
[----:B------:R-:W-:-:S05]  /*05a0*/  IMAD.IADD R11, R7, 0x1, R2 ;  /* 0x00000001070b7824 */ /* 0x000fca00078e0202 */
[----:B---3--:R-:W-:-:S05]  /*05b0*/  IADD3 R8, P1, PT, R11, UR6, RZ ;  /* 0x000000060b087c10 */ /* 0x008fca000ff3e0ff */
[----:B-1----:R-:W-:-:S05]  /*05c0*/  IMAD.X R9, RZ, RZ, UR7, P1 ;  /* 0x00000007ff097e24 */ /* 0x002fca00088e06ff */
[----:B------:R-:W3:Y:S01]  /*05d0*/  LDG.E.U8 R8, desc[UR8][R8.64] ;  /* 0x0000000808087981 */ /* 0x000ee2000c1e1100 */
[----:B------:R-:W-:Y:S01]  /*05e0*/  BSSY.RECONVERGENT B0, `(.L_x_11) ;  /* 0x000000b000007945 */ /* 0x000fe20003800200 */
[----:B------:R-:W-:Y:S02]  /*05f0*/  ISETP.NE.AND P2, PT, R19, 0x1, PT ;  /* 0x000000011300780c */ /* 0x000fe40003f45270 */
[----:B---3--:R-:W-:-:S13]  /*0600*/  ISETP.NE.AND P1, PT, R8, RZ, PT ;  /* 0x000000ff0800720c */ /* 0x008fda0003f25270 */
[----:B------:R-:W-:Y:S05]  /*0610*/  @P1 BRA `(.L_x_12) ;  /* 0x00000000001c1947 */ /* 0x000fea0003800000 */
[----:B------:R-:W0:Y:S02]  /*0620*/  LDC.64 R8, c[0x0][0x388] ;  /* 0x0000e200ff087b82 */ /* 0x000e240000000a00 */
[----:B0-----:R-:W-:-:S06]  /*0630*/  IMAD.WIDE.U32 R8, R11, 0x4, R8 ;  /* 0x000000040b087825 */ /* 0x001fcc00078e0008 */
[----:B------:R-:W3:Y:S01]  /*0640*/  LDG.E R8, desc[UR8][R8.64] ;  /* 0x0000000808087981 */ /* 0x000ee2000c1e1900 */
[----:B--2-4-:R-:W-:-:S04]  /*0650*/  I2FP.F32.S32 R3, R16 ;  /* 0x0000001000037245 */ /* 0x014fc80000201400 */
[----:B---3--:R-:W-:-:S13]  /*0660*/  FSETP.GTU.AND P1, PT, R8, R3, PT ;  /* 0x000000030800720b */ /* 0x008fda0003f2c000 */
[----:B------:R0:W1:Y:S01]  /*0670*/  @!P1 F2I.TRUNC.NTZ R16, R8 ;  /* 0x0000000800109305 */ /* 0x000062000020f100 */
[----:B------:R-:W-:-:S07]  /*0680*/  @!P1 IMAD.MOV.U32 R0, RZ, RZ, R2 ;  /* 0x000000ffff009224 */ /* 0x000fce00078e0002 */
.L_x_12:
[----:B------:R-:W-:Y:S05]  /*0690*/  BSYNC.RECONVERGENT B0 ;  /* 0x0000000000007941 */ /* 0x000fea0003800200 */
.L_x_11:
[----:B------:R-:W-:Y:S05]  /*06a0*/  @!P2 BRA `(.L_x_10) ;  /* 0x00000000007ca947 */ /* 0x000fea0003800000 */
[----:B------:R-:W-:-:S05]  /*06b0*/  VIADD R3, R11, 0x1 ;  /* 0x000000010b037836 */ /* 0x000fca0000000000 */
[----:B0-----:R-:W-:-:S05]  /*06c0*/  IADD3 R8, P1, PT, R3, UR6, RZ ;  /* 0x0000000603087c10 */ /* 0x001fca000ff3e0ff */
[----:B------:R-:W-:-:S05]  /*06d0*/  IMAD.X R9, RZ, RZ, UR7, P1 ;  /* 0x00000007ff097e24 */ /* 0x000fca00088e06ff */
        /* <DEDUP_REMOVED lines=8> */
[----:B-12-4-:R-:W-:-:S04]  /*0760*/  I2FP.F32.S32 R3, R16 ;  /* 0x0000001000037245 */ /* 0x016fc80000201400 */
[----:B---3--:R-:W-:-:S13]  /*0770*/  FSETP.GTU.AND P1, PT, R8, R3, PT ;  /* 0x000000030800720b */ /* 0x008fda0003f2c000 */
[----:B------:R0:W3:Y:S01]  /*0780*/  @!P1 F2I.TRUNC.NTZ R16, R8 ;  /* 0x0000000800109305 */ /* 0x0000e2000020f100 */
[----:B------:R-:W-:-:S07]  /*0790*/  @!P1 VIADD R0, R2, 0x1 ;  /* 0x0000000102009836 */ /* 0x000fce0000000000 */
.L_x_14:
[----:B------:R-:W-:Y:S05]  /*07a0*/  BSYNC.RECONVERGENT B0 ;  /* 0x0000000000007941 */ /* 0x000fea0003800200 */
.L_x_13:
[----:B------:R-:W-:Y:S05]  /*07b0*/  @!P2 BRA `(.L_x_10) ;  /* 0x000000000038a947 */ /* 0x000fea0003800000 */
[----:B------:R-:W-:-:S05]  /*07c0*/  VIADD R11, R11, 0x2 ;  /* 0x000000020b0b7836 */ /* 0x000fca0000000000 */
[----:B0-----:R-:W-:-:S05]  /*07d0*/  IADD3 R8, P1, PT, R11, UR6, RZ ;  /* 0x000000060b087c10 */ /* 0x001fca000ff3e0ff */
[----:B------:R-:W-:-:S05]  /*07e0*/  IMAD.X R9, RZ, RZ, UR7, P1 ;  /* 0x00000007ff097e24 */ /* 0x000fca00088e06ff */
[----:B------:R-:W5:Y:S01]  /*07f0*/  LDG.E.U8 R8, desc[UR8][R8.64] ;  /* 0x0000000808087981 */ /* 0x000f62000c1e1100 */
[----:B------:R-:W-:Y:S01]  /*0800*/  BSSY.RECONVERGENT B0, `(.L_x_10) ;  /* 0x0000009000007945 */ /* 0x000fe20003800200 */
[----:B-----5:R-:W-:-:S13]  /*0810*/  ISETP.NE.AND P1, PT, R8, RZ, PT ;  /* 0x000000ff0800720c */ /* 0x020fda0003f25270 */
[----:B------:R-:W-:Y:S05]  /*0820*/  @P1 BRA `(.L_x_15) ;  /* 0x0000000000181947 */ /* 0x000fea0003800000 */
[----:B------:R-:W0:Y:S02]  /*0830*/  LDC.64 R8, c[0x0][0x388] ;  /* 0x0000e200ff087b82 */ /* 0x000e240000000a00 */
[----:B0-----:R-:W-:-:S06]  /*0840*/  IMAD.WIDE.U32 R8, R11, 0x4, R8 ;  /* 0x000000040b087825 */ /* 0x001fcc00078e0008 */
[----:B------:R-:W5:Y:S01]  /*0850*/  LDG.E R8, desc[UR8][R8.64] ;  /* 0x0000000808087981 */ /* 0x000f62000c1e1900 */
[----:B-1234-:R-:W-:-:S04]  /*0860*/  I2FP.F32.S32 R3, R16 ;  /* 0x0000001000037245 */ /* 0x01efc80000201400 */
[----:B-----5:R-:W-:-:S13]  /*0870*/  FSETP.GTU.AND P1, PT, R8, R3, PT ;  /* 0x000000030800720b */ /* 0x020fda0003f2c000 */
[----:B------:R-:W-:-:S07]  /*0880*/  @!P1 VIADD R0, R2, 0x2 ;  /* 0x0000000202009836 */ /* 0x000fce0000000000 */
.L_x_15:
[----:B------:R-:W-:Y:S05]  /*0890*/  BSYNC.RECONVERGENT B0 ;  /* 0x0000000000007941 */ /* 0x000fea0003800200 */
.L_x_10:
[----:B------:R-:W5:Y:S01]  /*08a0*/  LDCU.64 UR6, c[0x0][0x390] ;  /* 0x00007200ff0677ac */ /* 0x000f620008000a00 */
[----:B-1----:R-:W-:Y:S01]  /*08b0*/  IMAD.IADD R9, R7, 0x1, R0 ;  /* 0x0000000107097824 */ /* 0x002fe200078e0200 */
[----:B------:R-:W1:Y:S01]  /*08c0*/  LDC.64 R2, c[0x0][0x388] ;  /* 0x0000e200ff027b82 */ /* 0x000e620000000a00 */
[----:B0--3--:R-:W-:Y:S01]  /*08d0*/  IMAD.MOV.U32 R8, RZ, RZ, 0x1 ;  /* 0x00000001ff087424 */ /* 0x009fe200078e00ff */
[----:B------:R-:W0:Y:S02]  /*08e0*/  LDCU UR5, c[0x0][0x398] ;  /* 0x00007300ff0577ac */ /* 0x000e240008000800 */
[----:B-----5:R-:W-:Y:S01]  /*08f0*/  IADD3 R10, P1, PT, R9, UR6, RZ ;  /* 0x00000006090a7c10 */ /* 0x020fe2000ff3e0ff */
[----:B0-----:R-:W-:-:S04]  /*0900*/  UISETP.GE.U32.AND UP0, UPT, UR5, 0x4, UPT ;  /* 0x000000040500788c */ /* 0x001fc8000bf06070 */
[----:B------:R-:W-:Y:S02]  /*0910*/  IMAD.X R11, RZ, RZ, UR7, P1 ;  /* 0x00000007ff0b7e24 */ /* 0x000fe400088e06ff */
[----:B------:R-:W-:Y:S02]  /*0920*/  IMAD R12, R0, UR5, RZ ;  /* 0x00000005000c7c24 */ /* 0x000fe4000f8e02ff */
[----:B-1----:R-:W-:Y:S01]  /*0930*/  IMAD.WIDE.U32 R2, R9, 0x4, R2 ;  /* 0x0000000409027825 */ /* 0x002fe200078e0002 */
[----:B------:R0:W-:Y:S03]  /*0940*/  STG.E.U8 desc[UR8][R10.64], R8 ;  /* 0x000000080a007986 */ /* 0x0001e6000c101108 */
[----:B------:R-:W-:Y:S01]  /*0950*/  IMAD.MOV.U32 R9, RZ, RZ, RZ ;  /* 0x000000ffff097224 */ /* 0x000fe200078e00ff */
[----:B------:R-:W-:Y:S06]  /*0960*/  BRA.U !UP0, `(.L_x_16) ;  /* 0x0000000508707547 */ /* 0x000fec000b800000 */
[----:B0-----:R-:W0:Y:S01]  /*0970*/  LDC.64 R8, c[0x0][0x388] ;  /* 0x0000e200ff087b82 */ /* 0x001e220000000a00 */
[----:B------:R-:W1:Y:S01]  /*0980*/  LDCU.64 UR6, c[0x0][0x390] ;  /* 0x00007200ff0677ac */ /* 0x000e620008000a00 */
[----:B------:R-:W3:Y:S06]  /*0990*/  LDCU.64 UR12, c[0x0][0x380] ;  /* 0x00007000ff0c77ac */ /* 0x000eec0008000a00 */
[----:B------:R-:W0:Y:S01]  /*09a0*/  LDC.64 R10, c[0x0][0x380] ;  /* 0x0000e000ff0a7b82 */ /* 0x000e220000000a00 */
[----:B------:R-:W-:-:S05]  /*09b0*/  UMOV UR5, URZ ;  /* 0x000000ff00057c82 */ /* 0x000fca0008000000 */
.L_x_25:
[----:B------:R-:W-:-:S05]  /*09c0*/  VIADD R13, R7, UR5 ;  /* 0x00000005070d7c36 */ /* 0x000fca0008000000 */
[----:B-1----:R-:W-:-:S05]  /*09d0*/  IADD3 R14, P1, PT, R13, UR6, RZ ;  /* 0x000000060d0e7c10 */ /* 0x002fca000ff3e0ff */
[----:B------:R-:W-:-:S05]  /*09e0*/  IMAD.X R15, RZ, RZ, UR7, P1 ;  /* 0x00000007ff0f7e24 */ /* 0x000fca00088e06ff */
[----:B------:R-:W5:Y:S01]  /*09f0*/  LDG.E.U8 R14, desc[UR8][R14.64] ;  /* 0x000000080e0e7981 */ /* 0x000f62000c1e1100 */
[----:B------:R-:W-:Y:S01]  /*0a00*/  BSSY.RECONVERGENT B0, `(.L_x_17) ;  /* 0x0000010000007945 */ /* 0x000fe20003800200 */
[----:B-----5:R-:W-:-:S13]  /*0a10*/  ISETP.NE.AND P1, PT, R14, RZ, PT ;  /* 0x000000ff0e00720c */ /* 0x020fda0003f25270 */
[----:B------:R-:W-:Y:S05]  /*0a20*/  @P1 BRA `(.L_x_18) ;  /* 0x0000000000341947 */ /* 0x000fea0003800000 */
[----:B------:R-:W-:-:S04]  /*0a30*/  VIADD R15, R12, UR5 ;  /* 0x000000050c0f7c36 */ /* 0x000fc80008000000 */
[----:B0-----:R-:W-:-:S05]  /*0a40*/  IMAD.WIDE R14, R15, 0x4, R10 ;  /* 0x000000040f0e7825 */ /* 0x001fca00078e020a */
[----:B------:R-:W5:Y:S02]  /*0a50*/  LDG.E R17, desc[UR8][R14.64] ;  /* 0x000000080e117981 */ /* 0x000f64000c1e1900 */
[----:B-----5:R-:W-:-:S13]  /*0a60*/  FSETP.NEU.AND P1, PT, R17, RZ, PT ;  /* 0x000000ff1100720b */ /* 0x020fda0003f2d000 */
[----:B------:R-:W-:Y:S05]  /*0a70*/  @!P1 BRA `(.L_x_18) ;  /* 0x0000000000209947 */ /* 0x000fea0003800000 */
[----:B------:R-:W5:Y:S02]  /*0a80*/  LDG.E R18, desc[UR8][R2.64] ;  /* 0x0000000802127981 */ /* 0x000f64000c1e1900 */
[----:B-----5:R-:W-:-:S13]  /*0a90*/  FSETP.NEU.AND P1, PT, R18, 2.14748364800000000000e+09, PT ;  /* 0x4f0000001200780b */ /* 0x020fda0003f2d000 */
[----:B------:R-:W-:Y:S05]  /*0aa0*/  @!P1 BRA `(.L_x_18) ;  /* 0x0000000000149947 */ /* 0x000fea0003800000 */
[----:B------:R-:W-:-:S05]  /*0ab0*/  IMAD.WIDE.U32 R14, R13, 0x4, R8 ;  /* 0x000000040d0e7825 */ /* 0x000fca00078e0008 */
[----:B--2-4-:R-:W2:Y:S01]  /*0ac0*/  LDG.E R16, desc[UR8][R14.64] ;  /* 0x000000080e107981 */ /* 0x014ea2000c1e1900 */
[----:B------:R-:W-:-:S05]  /*0ad0*/  FADD R17, R17, R18 ;  /* 0x0000001211117221 */ /* 0x000fca0000000000 */
[----:B--2---:R-:W-:-:S13]  /*0ae0*/  FSETP.GEU.AND P1, PT, R17, R16, PT ;  /* 0x000000101100720b */ /* 0x004fda0003f2e000 */
[----:B------:R1:W-:Y:S02]  /*0af0*/  @!P1 STG.E desc[UR8][R14.64], R17 ;  /* 0x000000110e009986 */ /* 0x0003e4000c101908 */
.L_x_18:
[----:B---3--:R-:W-:Y:S05]  /*0b00*/  BSYNC.RECONVERGENT B0 ;  /* 0x0000000000007941 */ /* 0x008fea0003800200 */
.L_x_17:
[----:B------:R-:W-:-:S05]  /*0b10*/  VIADD R21, R13, 0x1 ;  /* 0x000000010d157836 */ /* 0x000fca0000000000 */
[----:B--2-4-:R-:W-:-:S05]  /*0b20*/  IADD3 R16, P1, PT, R21, UR6, RZ ;  /* 0x0000000615107c10 */ /* 0x014fca000ff3e0ff */
[----:B-1----:R-:W-:-:S05]  /*0b30*/  IMAD.X R17, RZ, RZ, UR7, P1 ;  /* 0x00000007ff117e24 */ /* 0x002fca00088e06ff */
[----:B------:R-:W2:Y:S01]  /*0b40*/  LDG.E.U8 R16, desc[UR8][R16.64] ;  /* 0x0000000810107981 */ /* 0x000ea2000c1e1100 */
[----:B------:R-:W-:Y:S02]  /*0b50*/  USHF.R.S32.HI UR10, URZ, 0x1f, UR5 ;  /* 0x0000001fff0a7899 */ /* 0x000fe40008011405 */
[C---:B------:R-:W-:Y:S01]  /*0b60*/  IADD3 R15, P1, PT, R12.reuse, UR5, RZ ;  /* 0x000000050c0f7c10 */ /* 0x040fe2000ff3e0ff */
[----:B------:R-:W-:Y:S03]  /*0b70*/  BSSY.RECONVERGENT B0, `(.L_x_19) ;  /* 0x0000011000007945 */ /* 0x000fe60003800200 */
[----:B------:R-:W-:Y:S02]  /*0b80*/  LEA R14, P2, R15, UR12, 0x2 ;  /* 0x0000000c0f0e7c11 */ /* 0x000fe4000f8410ff */
[----:B------:R-:W-:-:S04]  /*0b90*/  LEA.HI.X.SX32 R18, R12, UR10, 0x1, P1 ;  /* 0x0000000a0c127c11 */ /* 0x000fc800088f0eff */
[----:B------:R-:W-:Y:S02]  /*0ba0*/  LEA.HI.X R15, R15, UR13, R18, 0x2, P2 ;  /* 0x0000000d0f0f7c11 */ /* 0x000fe400090f1412 */
[----:B--2---:R-:W-:-:S13]  /*0bb0*/  ISETP.NE.AND P1, PT, R16, RZ, PT ;  /* 0x000000ff1000720c */ /* 0x004fda0003f25270 */
[----:B------:R-:W-:Y:S05]  /*0bc0*/  @P1 BRA `(.L_x_20) ;  /* 0x00000000002c1947 */ /* 0x000fea0003800000 */
[----:B------:R-:W2:Y:S02]  /*0bd0*/  LDG.E R20, desc[UR8][R14.64+0x4] ;  /* 0x000004080e147981 */ /* 0x000ea4000c1e1900 */
[----:B--2---:R-:W-:-:S13]  /*0be0*/  FSETP.NEU.AND P1, PT, R20, RZ, PT ;  /* 0x000000ff1400720b */ /* 0x004fda0003f2d000 */
[----:B------:R-:W-:Y:S05]  /*0bf0*/  @!P1 BRA `(.L_x_20) ;  /* 0x0000000000209947 */ /* 0x000fea0003800000 */
[----:B------:R-:W2:Y:S02]  /*0c00*/  LDG.E R23, desc[UR8][R2.64] ;  /* 0x0000000802177981 */ /* 0x000ea4000c1e1900 */
[----:B--2---:R-:W-:-:S13]  /*0c10*/  FSETP.NEU.AND P1, PT, R23, 2.14748364800000000000e+09, PT ;  /* 0x4f0000001700780b */ /* 0x004fda0003f2d000 */
[----:B------:R-:W-:Y:S05]  /*0c20*/  @!P1 BRA `(.L_x_20) ;  /* 0x0000000000149947 */ /* 0x000fea0003800000 */
[----:B0-----:R-:W-:-:S05]  /*0c30*/  IMAD.WIDE.U32 R16, R21, 0x4, R8 ;  /* 0x0000000415107825 */ /* 0x001fca00078e0008 */
[----:B------:R-:W2:Y:S01]  /*0c40*/  LDG.E R18, desc[UR8][R16.64] ;  /* 0x0000000810127981 */ /* 0x000ea2000c1e1900 */
[----:B------:R-:W-:-:S05]  /*0c50*/  FADD R23, R20, R23 ;  /* 0x0000001714177221 */ /* 0x000fca0000000000 */
[----:B--2---:R-:W-:-:S13]  /*0c60*/  FSETP.GEU.AND P1, PT, R23, R18, PT ;  /* 0x000000121700720b */ /* 0x004fda0003f2e000 */
[----:B------:R1:W-:Y:S02]  /*0c70*/  @!P1 STG.E desc[UR8][R16.64], R23 ;  /* 0x0000001710009986 */ /* 0x0003e4000c101908 */
.L_x_20:
[----:B------:R-:W-:Y:S05]  /*0c80*/  BSYNC.RECONVERGENT B0 ;  /* 0x0000000000007941 */ /* 0x000fea0003800200 */
.L_x_19:
[----:B------:R-:W-:-:S05]  /*0c90*/  VIADD R21, R13, 0x2 ;  /* 0x000000020d157836 */ /* 0x000fca0000000000 */
[----:B-1----:R-:W-:-:S05]  /*0ca0*/  IADD3 R16, P1, PT, R21, UR6, RZ ;  /* 0x0000000615107c10 */ /* 0x002fca000ff3e0ff */
[----:B------:R-:W-:-:S05]  /*0cb0*/  IMAD.X R17, RZ, RZ, UR7, P1 ;  /* 0x00000007ff117e24 */ /* 0x000fca00088e06ff */
[----:B------:R-:W2:Y:S01]  /*0cc0*/  LDG.E.U8 R16, desc[UR8][R16.64] ;  /* 0x0000000810107981 */ /* 0x000ea2000c1e1100 */
[----:B------:R-:W-:Y:S01]  /*0cd0*/  BSSY.RECONVERGENT B0, `(.L_x_21) ;  /* 0x000000e000007945 */ /* 0x000fe20003800200 */
        /* <DEDUP_REMOVED lines=13> */
.L_x_22:
[----:B------:R-:W-:Y:S05]  /*0db0*/  BSYNC.RECONVERGENT B0 ;  /* 0x0000000000007941 */ /* 0x000fea0003800200 */
.L_x_21:
        /* <DEDUP_REMOVED lines=18> */
.L_x_24:
[----:B------:R-:W-:Y:S05]  /*0ee0*/  BSYNC.RECONVERGENT B0 ;  /* 0x0000000000007941 */ /* 0x000fea0003800200 */
.L_x_23:
[----:B------:R-:W-:-:S06]  /*0ef0*/  UIADD3 UR5, UPT, UPT, UR5, 0x4, URZ ;  /* 0x0000000405057890 */ /* 0x000fcc000fffe0ff */
[----:B------:R-:W-:-:S13]  /*0f00*/  ISETP.NE.AND P1, PT, R6, UR5, PT ;  /* 0x0000000506007c0c */ /* 0x000fda000bf25270 */
[----:B------:R-:W-:Y:S05]  /*0f10*/  @P1 BRA `(.L_x_25) ;  /* 0xfffffff800a81947 */ /* 0x000fea000383ffff */
[----:B0-----:R-:W-:-:S07]  /*0f20*/  IMAD.MOV.U32 R9, RZ, RZ, R6 ;  /* 0x000000ffff097224 */ /* 0x001fce00078e0006 */
.L_x_16:
[----:B------:R-:W-:-:S13]  /*0f30*/  ISETP.NE.AND P1, PT, R19, RZ, PT ;  /* 0x000000ff1300720c */ /* 0x000fda0003f25270 */
[----:B------:R-:W-:Y:S05]  /*0f40*/  @!P1 BRA `(.L_x_26) ;  /* 0x0000000400209947 */ /* 0x000fea0003800000 */
[----:B0-----:R-:W-:-:S05]  /*0f50*/  IMAD.IADD R8, R7, 0x1, R9 ;  /* 0x0000000107087824 */ /* 0x001fca00078e0209 */
[----:B------:R-:W-:-:S05]  /*0f60*/  IADD3 R10, P1, PT, R8, UR6, RZ ;  /* 0x00000006080a7c10 */ /* 0x000fca000ff3e0ff */
[----:B------:R-:W-:-:S05]  /*0f70*/  IMAD.X R11, RZ, RZ, UR7, P1 ;  /* 0x00000007ff0b7e24 */ /* 0x000fca00088e06ff */
[----:B------:R-:W3:Y:S01]  /*0f80*/  LDG.E.U8 R10, desc[UR8][R10.64] ;  /* 0x000000080a0a7981 */ /* 0x000ee2000c1e1100 */
[----:B------:R-:W-:Y:S01]  /*0f90*/  BSSY.RECONVERGENT B0, `(.L_x_27) ;  /* 0x0000012000007945 */ /* 0x000fe20003800200 */
[----:B---3--:R-:W-:-:S13]  /*0fa0*/  ISETP.NE.AND P1, PT, R10, RZ, PT ;  /* 0x000000ff0a00720c */ /* 0x008fda0003f25270 */
[----:B------:R-:W-:Y:S05]  /*0fb0*/  @P1 BRA `(.L_x_28) ;  /* 0x00000000003c1947 */ /* 0x000fea0003800000 */
[----:B------:R-:W0:Y:S01]  /*0fc0*/  LDC.64 R10, c[0x0][0x380] ;  /* 0x0000e000ff0a7b82 */ /* 0x000e220000000a00 */
[----:B------:R-:W-:-:S04]  /*0fd0*/  IMAD.IADD R13, R12, 0x1, R9 ;  /* 0x000000010c0d7824 */ /* 0x000fc800078e0209 */
[----:B0-----:R-:W-:-:S05]  /*0fe0*/  IMAD.WIDE R10, R13, 0x4, R10 ;  /* 0x000000040d0a7825 */ /* 0x001fca00078e020a */
[----:B-1----:R-:W3:Y:S02]  /*0ff0*/  LDG.E R14, desc[UR8][R10.64] ;  /* 0x000000080a0e7981 */ /* 0x002ee4000c1e1900 */
[----:B---3--:R-:W-:-:S13]  /*1000*/  FSETP.NEU.AND P1, PT, R14, RZ, PT ;  /* 0x000000ff0e00720b */ /* 0x008fda0003f2d000 */
[----:B------:R-:W-:Y:S05]  /*1010*/  @!P1 BRA `(.L_x_28) ;  /* 0x0000000000249947 */ /* 0x000fea0003800000 */
[----:B------:R-:W3:Y:S02]  /*1020*/  LDG.E R15, desc[UR8][R2.64] ;  /* 0x00000008020f7981 */ /* 0x000ee4000c1e1900 */
[----:B---3--:R-:W-:-:S13]  /*1030*/  FSETP.NEU.AND P1, PT, R15, 2.14748364800000000000e+09, PT ;  /* 0x4f0000000f00780b */ /* 0x008fda0003f2d000 */
[----:B------:R-:W-:Y:S05]  /*1040*/  @!P1 BRA `(.L_x_28) ;  /* 0x0000000000189947 */ /* 0x000fea0003800000 */
[----:B------:R-:W0:Y:S02]  /*1050*/  LDC.64 R10, c[0x0][0x388] ;  /* 0x0000e200ff0a7b82 */ /* 0x000e240000000a00 */
[----:B0-----:R-:W-:-:S05]  /*1060*/  IMAD.WIDE.U32 R10, R8, 0x4, R10 ;  /* 0x00000004080a7825 */ /* 0x001fca00078e000a */
[----:B------:R-:W3:Y:S01]  /*1070*/  LDG.E R13, desc[UR8][R10.64] ;  /* 0x000000080a0d7981 */ /* 0x000ee2000c1e1900 */
[----:B------:R-:W-:-:S05]  /*1080*/  FADD R14, R14, R15 ;  /* 0x0000000f0e0e7221 */ /* 0x000fca0000000000 */
[----:B---3--:R-:W-:-:S13]  /*1090*/  FSETP.GEU.AND P1, PT, R14, R13, PT ;  /* 0x0000000d0e00720b */ /* 0x008fda0003f2e000 */
[----:B------:R0:W-:Y:S02]  /*10a0*/  @!P1 STG.E desc[UR8][R10.64], R14 ;  /* 0x0000000e0a009986 */ /* 0x0001e4000c101908 */
.L_x_28:
[----:B------:R-:W-:Y:S05]  /*10b0*/  BSYNC.RECONVERGENT B0 ;  /* 0x0000000000007941 */ /* 0x000fea0003800200 */
.L_x_27:
[----:B------:R-:W-:-:S13]  /*10c0*/  ISETP.NE.AND P1, PT, R19, 0x1, PT ;  /* 0x000000011300780c */ /* 0x000fda0003f25270 */
[----:B------:R-:W-:Y:S05]  /*10d0*/  @!P1 BRA `(.L_x_26) ;  /* 0x0000000000bc9947 */ /* 0x000fea0003800000 */
[----:B------:R-:W-:Y:S01]  /*10e0*/  VIADD R17, R8, 0x1 ;  /* 0x0000000108117836 */ /* 0x000fe20000000000 */
[----:B------:R-:W3:Y:S04]  /*10f0*/  LDCU.64 UR10, c[0x0][0x380] ;  /* 0x00007000ff0a77ac */ /* 0x000ee80008000a00 */
[----:B01----:R-:W-:-:S05]  /*1100*/  IADD3 R14, P1, PT, R17, UR6, RZ ;  /* 0x00000006110e7c10 */ /* 0x003fca000ff3e0ff */
[----:B------:R-:W-:-:S05]  /*1110*/  IMAD.X R15, RZ, RZ, UR7, P1 ;  /* 0x00000007ff0f7e24 */ /* 0x000fca00088e06ff */
[----:B------:R-:W5:Y:S01]  /*1120*/  LDG.E.U8 R14, desc[UR8][R14.64] ;  /* 0x000000080e0e7981 */ /* 0x000f62000c1e1100 */
[C---:B------:R-:W-:Y:S01]  /*1130*/  IADD3 R9, P1, PT, R12.reuse, R9, RZ ;  /* 0x000000090c097210 */ /* 0x040fe20007f3e0ff */
[----:B------:R-:W-:Y:S03]  /*1140*/  BSSY.RECONVERGENT B0, `(.L_x_29) ;  /* 0x0000012000007945 */ /* 0x000fe60003800200 */
[----:B------:R-:W-:Y:S02]  /*1150*/  LEA.HI.X.SX32 R12, R12, RZ, 0x1, P1 ;  /* 0x000000ff0c0c7211 */ /* 0x000fe400008f0eff */
[----:B---3--:R-:W-:-:S04]  /*1160*/  LEA R10, P2, R9, UR10, 0x2 ;  /* 0x0000000a090a7c11 */ /* 0x008fc8000f8410ff */
[----:B------:R-:W-:Y:S02]  /*1170*/  LEA.HI.X R11, R9, UR11, R12, 0x2, P2 ;  /* 0x0000000b090b7c11 */ /* 0x000fe400090f140c */
[----:B-----5:R-:W-:-:S13]  /*1180*/  ISETP.NE.AND P1, PT, R14, RZ, PT ;  /* 0x000000ff0e00720c */ /* 0x020fda0003f25270 */
[----:B------:R-:W-:Y:S05]  /*1190*/  @P1 BRA `(.L_x_30) ;  /* 0x0000000000301947 */ /* 0x000fea0003800000 */
[----:B------:R-:W3:Y:S02]  /*11a0*/  LDG.E R14, desc[UR8][R10.64+0x4] ;  /* 0x000004080a0e7981 */ /* 0x000ee4000c1e1900 */
        /* <DEDUP_REMOVED lines=11> */
.L_x_30:
[----:B------:R-:W-:Y:S05]  /*1260*/  BSYNC.RECONVERGENT B0 ;  /* 0x0000000000007941 */ /* 0x000fea0003800200 */
.L_x_29:
[----:B------:R-:W-:-:S13]  /*1270*/  ISETP.NE.AND P1, PT, R19, 0x2, PT ;  /* 0x000000021300780c */ /* 0x000fda0003f25270 */
[----:B------:R-:W-:Y:S05]  /*1280*/  @!P1 BRA `(.L_x_26) ;  /* 0x0000000000509947 */ /* 0x000fea0003800000 */
[----:B0-----:R-:W-:-:S05]  /*1290*/  VIADD R13, R8, 0x2 ;  /* 0x00000002080d7836 */ /* 0x001fca0000000000 */
[----:B------:R-:W-:-:S05]  /*12a0*/  IADD3 R8, P1, PT, R13, UR6, RZ ;  /* 0x000000060d087c10 */ /* 0x000fca000ff3e0ff */
[----:B------:R-:W-:-:S05]  /*12b0*/  IMAD.X R9, RZ, RZ, UR7, P1 ;  /* 0x00000007ff097e24 */ /* 0x000fca00088e06ff */
[----:B------:R-:W3:Y:S01]  /*12c0*/  LDG.E.U8 R8, desc[UR8][R8.64] ;  /* 0x0000000808087981 */ /* 0x000ee2000c1e1100 */
[----:B------:R-:W-:Y:S01]  /*12d0*/  BSSY.RECONVERGENT B0, `(.L_x_26) ;  /* 0x000000f000007945 */ /* 0x000fe20003800200 */
[----:B---3--:R-:W-:-:S13]  /*12e0*/  ISETP.NE.AND P1, PT, R8, RZ, PT ;  /* 0x000000ff0800720c */ /* 0x008fda0003f25270 */
        /* <DEDUP_REMOVED lines=13> */
.L_x_31:
[----:B------:R-:W-:Y:S05]  /*13c0*/  BSYNC.RECONVERGENT B0 ;  /* 0x0000000000007941 */ /* 0x000fea0003800200 */
.L_x_26:
[----:B------:R-:W-:Y:S05]  /*13d0*/  @P0 BRA `(.L_x_32) ;  /* 0xffffffec00380947 */ /* 0x000fea000383ffff */
[----:B------:R-:W-:Y:S05]  /*13e0*/  EXIT ;  /* 0x000000000000794d */ /* 0x000fea0003800000 */
.L_x_33:
[----:B------:R-:W-:-:S00]  /*13f0*/  BRA `(.L_x_33) ;  /* 0xfffffffc00fc7947 */ /* 0x000fc0000383ffff */
[----:B------:R-:W-:-:S00]  /*1400*/  NOP ;  /* 0x0000000000007918 */ /* 0x000fc00000000000 */
[----:B------:R-:W-:-:S00]  /*1410*/  NOP ;  /* 0x0000000000007918 */ /* 0x000fc00000000000 */
[----:B------:R-:W-:-:S00]  /*1420*/  NOP ;  /* 0x0000000000007918 */ /* 0x000fc00000000000 */
[----:B------:R-:W-:-:S00]  /*1430*/  NOP ;  /* 0x0000000000007918 */ /* 0x000fc00000000000 */
[----:B------:R-:W-:-:S00]  /*1440*/  NOP ;  /* 0x0000000000007918 */ /* 0x000fc00000000000 */
[----:B------:R-:W-:-:S00]  /*1450*/  NOP ;  /* 0x0000000000007918 */ /* 0x000fc00000000000 */
[----:B------:R-:W-:-:S00]  /*1460*/  NOP ;  /* 0x0000000000007918 */ /* 0x000fc00000000000 */
[----:B------:R-:W-:-:S00]  /*1470*/  NOP ;  /* 0x0000000000007918 */ /* 0x000fc00000000000 */
.L_x_35:


//--------------------- .text._Z14gpu_setUpGraphPfPb --------------------------
	.section	.text._Z14gpu_setUpGraphPfPb,"ax",@progbits
	.align	128
        .global         _Z14gpu_setUpGraphPfPb
        .type           _Z14gpu_setUpGraphPfPb,@function
        .size           _Z14gpu_setUpGraphPfPb,(.L_x_36 - _Z14gpu_setUpGraphPfPb)
        .other          _Z14gpu_setUpGraphPfPb,@"STO_CUDA_ENTRY STV_DEFAULT"
_Z14gpu_setUpGraphPfPb:
.text._Z14gpu_setUpGraphPfPb:
[----:B------:R-:W-:Y:S01]  /*0000*/  LDC R1, c[0x0][0x37c] ;  /* 0x0000df00ff017b82 */ /* 0x000fe20000000800 */
[----:B------:R-:W0:Y:S07]  /*0010*/  S2R R0, SR_TID.X ;  /* 0x0000000000007919 */ /* 0x000e2e0000002100 */
[----:B------:R-:W0:Y:S01]  /*0020*/  S2UR UR6, SR_CTAID.X ;  /* 0x00000000000679c3 */ /* 0x000e220000002500 */
[----:B------:R-:W1:Y:S01]  /*0030*/  LDCU.64 UR8, c[0x0][0x388] ;  /* 0x00007100ff0877ac */ /* 0x000e620008000a00 */
[----:B------:R-:W2:Y:S06]  /*0040*/  LDCU.64 UR4, c[0x0][0x358] ;  /* 0x00006b00ff0477ac */ /* 0x000eac0008000a00 */
[----:B------:R-:W3:Y:S08]  /*0050*/  LDC R5, c[0x0][0x360] ;  /* 0x0000d800ff057b82 */ /* 0x000ef00000000800 */
[----:B------:R-:W4:Y:S01]  /*0060*/  LDC.64 R2, c[0x0][0x380] ;  /* 0x0000e000ff027b82 */ /* 0x000f220000000a00 */
[----:B0-----:R-:W-:Y:S01]  /*0070*/  ISETP.NE.AND P0, PT, R0, UR6, PT ;  /* 0x0000000600007c0c */ /* 0x001fe2000bf05270 */
[----:B---3--:R-:W-:-:S05]  /*0080*/  IMAD R5, R5, UR6, R0 ;  /* 0x0000000605057c24 */ /* 0x008fca000f8e0200 */
[C---:B-1----:R-:W-:Y:S01]  /*0090*/  IADD3 R6, P1, PT, R5.reuse, UR8, RZ ;  /* 0x0000000805067c10 */ /* 0x042fe2000ff3e0ff */
[----:B----4-:R-:W-:-:S03]  /*00a0*/  IMAD.WIDE R2, R5, 0x4, R2 ;  /* 0x0000000405027825 */ /* 0x010fc600078e0202 */
[----:B------:R-:W-:Y:S02]  /*00b0*/  LEA.HI.X.SX32 R7, R5, UR9, 0x1, P1 ;  /* 0x0000000905077c11 */ /* 0x000fe400088f0eff */
[----:B------:R-:W-:-:S03]  /*00c0*/  FSEL R5, RZ, 2.14748364800000000000e+09, !P0 ;  /* 0x4f000000ff057808 */ /* 0x000fc60004000000 */
[----:B--2---:R-:W-:Y:S04]  /*00d0*/  STG.E.U8 desc[UR4][R6.64], RZ ;  /* 0x000000ff06007986 */ /* 0x004fe8000c101104 */
[----:B------:R-:W-:Y:S01]  /*00e0*/  STG.E desc[UR4][R2.64], R5 ;  /* 0x0000000502007986 */ /* 0x000fe2000c101904 */
[----:B------:R-:W-:Y:S05]  /*00f0*/  EXIT ;  /* 0x000000000000794d */ /* 0x000fea0003800000 */
.L_x_34:
        /* <DEDUP_REMOVED lines=16> */
.L_x_36:


//--------------------- .nv.shared.reserved.0     --------------------------
	.section	.nv.shared.reserved.0,"aw",@nobits
	.weak		__nv_reservedSMEM_offset_0_alias
	.size		__nv_reservedSMEM_offset_0_alias, 0, 64
	.other		__nv_reservedSMEM_offset_0_alias,@"STO_CUDA_RESERVED_SHARED STV_DEFAULT"
__nv_reservedSMEM_offset_0_alias:
	.zero		0
	.zero		64


//--------------------- .nv.constant0._Z20gpu_dijkstra_threadsPfS_Pbi --------------------------
	.section	.nv.constant0._Z20gpu_dijkstra_threadsPfS_Pbi,"a",@progbits
	.sectionflags	@""
	.align	4
.nv.constant0._Z20gpu_dijkstra_threadsPfS_Pbi:
	.zero		924


//--------------------- .nv.constant0._Z14gpu_setUpGraphPfPb --------------------------
	.section	.nv.constant0._Z14gpu_setUpGraphPfPb,"a",@progbits
	.sectionflags	@""
	.align	4
.nv.constant0._Z14gpu_setUpGraphPfPb:
	.zero		912


//--------------------- SYMBOLS --------------------------

	.type		.nv.reservedSmem.offset0,@object
	.size		.nv.reservedSmem.offset0,0x4
